//
// Generated by NVIDIA NVVM Compiler
//
// Compiler Build ID: CL-36424714
// Cuda compilation tools, release 13.0, V13.0.88
// Based on NVVM 20.0.0
//

.version 9.0
.target sm_100
.address_size 64

	// .globl	_Z15score_benchmarkPKhjj

.visible .entry _Z15score_benchmarkPKhjj(
	.param .u64 .ptr .align 1 _Z15score_benchmarkPKhjj_param_0,
	.param .u32 _Z15score_benchmarkPKhjj_param_1,
	.param .u32 _Z15score_benchmarkPKhjj_param_2
)
{


	ret;

}


// ===== COMPILED SASS (sm_100) =====

	.target	sm_100

	.elftype	@"ET_EXEC"


//--------------------- .note.nv.tkinfo           --------------------------
	.section	.note.nv.tkinfo,"",@"SHT_NOTE"
	.sectionflags	@"SHF_NOTE_NV_TKINFO"
	.tkinfo
        /*0018*/ 	.word	0x00000002
        /*0030*/ 	.string	""
        /*0030*/ 	.string	"ptxas"
        /*0030*/ 	.string	"Cuda compilation tools, release 13.0, V13.0.88"
        /*0030*/ 	.string	"Build cuda_13.0.r13.0/compiler.36424714_0"
        /*0030*/ 	.string	"-arch sm_100 -m 64 "



//--------------------- .note.nv.cuinfo           --------------------------
	.section	.note.nv.cuinfo,"",@"SHT_NOTE"
	.sectionflags	@"SHF_NOTE_NV_CUINFO"
        /*0018*/ 	.short	0x0002
        /*001a*/ 	.short	0x0064
        /*001c*/ 	.short	0x0082
	.zero		2


//--------------------- .nv.info                  --------------------------
	.section	.nv.info,"",@"SHT_CUDA_INFO"
	.align	4


	//----- nvinfo : EIATTR_REGCOUNT
	.align		4
        /*0000*/ 	.byte	0x04, 0x2f
        /*0002*/ 	.short	(.L_1 - .L_0)
	.align		4
.L_0:
        /*0004*/ 	.word	index@(_Z15score_benchmarkPKhjj)
        /*0008*/ 	.word	0x00000004


	//----- nvinfo : EIATTR_FRAME_SIZE
	.align		4
.L_1:
        /*000c*/ 	.byte	0x04, 0x11
        /*000e*/ 	.short	(.L_3 - .L_2)
	.align		4
.L_2:
        /*0010*/ 	.word	index@(_Z15score_benchmarkPKhjj)
        /*0014*/ 	.word	0x00000000


	//----- nvinfo : EIATTR_MIN_STACK_SIZE
	.align		4
.L_3:
        /*0018*/ 	.byte	0x04, 0x12
        /*001a*/ 	.short	(.L_5 - .L_4)
	.align		4
.L_4:
        /*001c*/ 	.word	index@(_Z15score_benchmarkPKhjj)
        /*0020*/ 	.word	0x00000000
.L_5:


//--------------------- .nv.compat                --------------------------
	.section	.nv.compat,"",@"SHT_CUDA_COMPAT_INFO"
	.align	4
        /*0000*/ 	.byte	0x02, 0x09, 0x00, 0x00, 0x02, 0x02, 0x01, 0x00, 0x02, 0x05, 0x05, 0x00, 0x03, 0x07, 0x01, 0x01
        /*0010*/ 	.byte	0x02, 0x03, 0x00, 0x00, 0x02, 0x06, 0x01, 0x00, 0x04, 0x0b, 0x08, 0x00, 0x09, 0x00, 0x00, 0x00
        /*0020*/ 	.byte	0x00, 0x00, 0x00, 0x00


//--------------------- .nv.info._Z15score_benchmarkPKhjj --------------------------
	.section	.nv.info._Z15score_benchmarkPKhjj,"",@"SHT_CUDA_INFO"
	.sectionflags	@""
	.align	4


	//----- nvinfo : EIATTR_CUDA_API_VERSION
	.align		4
        /*0000*/ 	.byte	0x04, 0x37
        /*0002*/ 	.short	(.L_7 - .L_6)
.L_6:
        /*0004*/ 	.word	0x00000082


	//----- nvinfo : EIATTR_KPARAM_INFO
	.align		4
.L_7:
        /*0008*/ 	.byte	0x04, 0x17
        /*000a*/ 	.short	(.L_9 - .L_8)
.L_8:
        /*000c*/ 	.word	0x00000000
        /*0010*/ 	.short	0x0002
        /*0012*/ 	.short	0x000c
        /*0014*/ 	.byte	0x00, 0xf0, 0x11, 0x00


	//----- nvinfo : EIATTR_KPARAM_INFO
	.align		4
.L_9:
        /*0018*/ 	.byte	0x04, 0x17
        /*001a*/ 	.short	(.L_11 - .L_10)
.L_10:
        /*001c*/ 	.word	0x00000000
        /*0020*/ 	.short	0x0001
        /*0022*/ 	.short	0x0008
        /*0024*/ 	.byte	0x00, 0xf0, 0x11, 0x00


	//----- nvinfo : EIATTR_KPARAM_INFO
	.align		4
.L_11:
        /*0028*/ 	.byte	0x04, 0x17
        /*002a*/ 	.short	(.L_13 - .L_12)
.L_12:
        /*002c*/ 	.word	0x00000000
        /*0030*/ 	.short	0x0000
        /*0032*/ 	.short	0x0000
        /*0034*/ 	.byte	0x00, 0xf5, 0x21, 0x00


	//----- nvinfo : EIATTR_SPARSE_MMA_MASK
	.align		4
.L_13:
        /*0038*/ 	.byte	0x03, 0x50
        /*003a*/ 	.short	0x0000


	//----- nvinfo : EIATTR_MAXREG_COUNT
	.align		4
        /*003c*/ 	.byte	0x03, 0x1b
        /*003e*/ 	.short	0x00ff


	//----- nvinfo : EIATTR_MERCURY_ISA_VERSION
	.align		4
        /*0040*/ 	.byte	0x03, 0x5f
        /*0042*/ 	.short	0x0101


	//----- nvinfo : EIATTR_VRC_CTA_INIT_COUNT
	.align		4
        /*0044*/ 	.byte	0x02, 0x4a
	.zero		1
	.zero		1


	//----- nvinfo : EIATTR_EXIT_INSTR_OFFSETS
	.align		4
        /*0048*/ 	.byte	0x04, 0x1c
        /*004a*/ 	.short	(.L_15 - .L_14)


	//   ....[0]....
.L_14:
        /*004c*/ 	.word	0x00000010


	//----- nvinfo : EIATTR_CBANK_PARAM_SIZE
	.align		4
.L_15:
        /*0050*/ 	.byte	0x03, 0x19
        /*0052*/ 	.short	0x0010


	//----- nvinfo : EIATTR_PARAM_CBANK
	.align		4
        /*0054*/ 	.byte	0x04, 0x0a
        /*0056*/ 	.short	(.L_17 - .L_16)
	.align		4
.L_16:
        /*0058*/ 	.word	index@(.nv.constant0._Z15score_benchmarkPKhjj)
        /*005c*/ 	.short	0x0380
        /*005e*/ 	.short	0x0010


	//----- nvinfo : EIATTR_SW_WAR
	.align		4
.L_17:
        /*0060*/ 	.byte	0x04, 0x36
        /*0062*/ 	.short	(.L_19 - .L_18)
.L_18:
        /*0064*/ 	.word	0x00000008
.L_19:


//--------------------- .nv.callgraph             --------------------------
	.section	.nv.callgraph,"",@"SHT_CUDA_CALLGRAPH"
	.align	4
	.sectionentsize	8
	.align		4
        /*0000*/ 	.word	0x00000000
	.align		4
        /*0004*/ 	.word	0xffffffff
	.align		4
        /*0008*/ 	.word	0x00000000
	.align		4
        /*000c*/ 	.word	0xfffffffe
	.align		4
        /*0010*/ 	.word	0x00000000
	.align		4
        /*0014*/ 	.word	0xfffffffd
	.align		4
        /*0018*/ 	.word	0x00000000
	.align		4
        /*001c*/ 	.word	0xfffffffc


//--------------------- .text._Z15score_benchmarkPKhjj --------------------------
	.section	.text._Z15score_benchmarkPKhjj,"ax",@progbits
	.align	128
        .global         _Z15score_benchmarkPKhjj
        .type           _Z15score_benchmarkPKhjj,@function
        .size           _Z15score_benchmarkPKhjj,(.L_x_1 - _Z15score_benchmarkPKhjj)
        .other          _Z15score_benchmarkPKhjj,@"STO_CUDA_ENTRY STV_DEFAULT"
_Z15score_benchmarkPKhjj:
.text._Z15score_benchmarkPKhjj:
[----:B------:R-:W-:Y:S01]  /*0000*/  LDC R1, c[0x0][0x37c] ;  /* 0x0000df00ff017b82 */ /* 0x000fe20000000800 */
[----:B------:R-:W-:Y:S05]  /*0010*/  EXIT ;  /* 0x000000000000794d */ /* 0x000fea0003800000 */
.L_x_0:
[----:B------:R-:W-:-:S00]  /*0020*/  BRA `(.L_x_0) ;  /* 0xfffffffc00fc7947 */ /* 0x000fc0000383ffff */
[----:B------:R-:W-:-:S00]  /*0030*/  NOP ;  /* 0x0000000000007918 */ /* 0x000fc00000000000 */
        /* <DEDUP_REMOVED lines=12> */
.L_x_1:


//--------------------- .nv.shared.reserved.0     --------------------------
	.section	.nv.shared.reserved.0,"aw",@nobits
	.weak		__nv_reservedSMEM_offset_0_alias
	.size		__nv_reservedSMEM_offset_0_alias, 0, 64
	.other		__nv_reservedSMEM_offset_0_alias,@"STO_CUDA_RESERVED_SHARED STV_DEFAULT"
__nv_reservedSMEM_offset_0_alias:
	.zero		0
	.zero		64


//--------------------- .nv.constant0._Z15score_benchmarkPKhjj --------------------------
	.section	.nv.constant0._Z15score_benchmarkPKhjj,"a",@progbits
	.sectionflags	@""
	.align	4
.nv.constant0._Z15score_benchmarkPKhjj:
	.zero		912


//--------------------- SYMBOLS --------------------------

	.type		.nv.reservedSmem.offset0,@object
	.size		.nv.reservedSmem.offset0,0x4
